	.headerflags	@"EF_CUDA_TEXMODE_UNIFIED EF_CUDA_64BIT_ADDRESS EF_CUDA_ACCELERATORS EF_CUDA_SM90 EF_CUDA_VIRTUAL_SM(EF_CUDA_SM90)"
	.elftype	@"ET_EXEC"


//--------------------- .nv.info                  --------------------------
	.section	.nv.info,"",@"SHT_CUDA_INFO"
	.align	4


	//----- nvinfo : EIATTR_REGCOUNT
	.align		4
        /*0000*/ 	.byte	0x04, 0x2f
        /*0002*/ 	.short	(.L_3 - .L_2)
	.align		4
.L_2:
        /*0004*/ 	.word	index@(triton_poi_fused__native_batch_norm_legit_no_training_cat_relu_15)
        /*0008*/ 	.word	0x0000001e


	//----- nvinfo : EIATTR_MIN_STACK_SIZE
	.align		4
.L_3:
        /*000c*/ 	.byte	0x04, 0x12
        /*000e*/ 	.short	(.L_5 - .L_4)
	.align		4
.L_4:
        /*0010*/ 	.word	index@(triton_poi_fused__native_batch_norm_legit_no_training_cat_relu_15)
        /*0014*/ 	.word	0x00000000


	//----- nvinfo : EIATTR_FRAME_SIZE
	.align		4
.L_5:
        /*0018*/ 	.byte	0x04, 0x11
        /*001a*/ 	.short	(.L_7 - .L_6)
	.align		4
.L_6:
        /*001c*/ 	.word	index@(triton_poi_fused__native_batch_norm_legit_no_training_cat_relu_15)
        /*0020*/ 	.word	0x00000000


	//----- nvinfo : EIATTR_MIN_STACK_SIZE
	.align		4
.L_7:
        /*0024*/ 	.byte	0x04, 0x12
        /*0026*/ 	.short	(.L_9 - .L_8)
	.align		4
.L_8:
        /*0028*/ 	.word	index@(triton_poi_fused__native_batch_norm_legit_no_training_cat_relu_15)
        /*002c*/ 	.word	0x00000000
.L_9:


//--------------------- .nv.info.triton_poi_fused__native_batch_norm_legit_no_training_cat_relu_15 --------------------------
	.section	.nv.info.triton_poi_fused__native_batch_norm_legit_no_training_cat_relu_15,"",@"SHT_CUDA_INFO"
	.sectionflags	@""
	.align	4


	//----- nvinfo : EIATTR_CUDA_API_VERSION
	.align		4
        /*0000*/ 	.byte	0x04, 0x37
        /*0002*/ 	.short	(.L_11 - .L_10)
.L_10:
        /*0004*/ 	.word	0x0000007c


	//----- nvinfo : EIATTR_KPARAM_INFO
	.align		4
.L_11:
        /*0008*/ 	.byte	0x04, 0x17
        /*000a*/ 	.short	(.L_13 - .L_12)
.L_12:
        /*000c*/ 	.word	0x00000000
        /*0010*/ 	.short	0x000b
        /*0012*/ 	.short	0x0058
        /*0014*/ 	.byte	0x00, 0xf0, 0x11, 0x00


	//----- nvinfo : EIATTR_KPARAM_INFO
	.align		4
.L_13:
        /*0018*/ 	.byte	0x04, 0x17
        /*001a*/ 	.short	(.L_15 - .L_14)
.L_14:
        /*001c*/ 	.word	0x00000000
        /*0020*/ 	.short	0x000a
        /*0022*/ 	.short	0x0050
        /*0024*/ 	.byte	0x00, 0xf4, 0x21, 0x00


	//----- nvinfo : EIATTR_KPARAM_INFO
	.align		4
.L_15:
        /*0028*/ 	.byte	0x04, 0x17
        /*002a*/ 	.short	(.L_17 - .L_16)
.L_16:
        /*002c*/ 	.word	0x00000000
        /*0030*/ 	.short	0x0009
        /*0032*/ 	.short	0x0048
        /*0034*/ 	.byte	0x00, 0xf4, 0x21, 0x00


	//----- nvinfo : EIATTR_KPARAM_INFO
	.align		4
.L_17:
        /*0038*/ 	.byte	0x04, 0x17
        /*003a*/ 	.short	(.L_19 - .L_18)
.L_18:
        /*003c*/ 	.word	0x00000000
        /*0040*/ 	.short	0x0008
        /*0042*/ 	.short	0x0040
        /*0044*/ 	.byte	0x00, 0xf4, 0x21, 0x00


	//----- nvinfo : EIATTR_KPARAM_INFO
	.align		4
.L_19:
        /*0048*/ 	.byte	0x04, 0x17
        /*004a*/ 	.short	(.L_21 - .L_20)
.L_20:
        /*004c*/ 	.word	0x00000000
        /*0050*/ 	.short	0x0007
        /*0052*/ 	.short	0x0038
        /*0054*/ 	.byte	0x00, 0xf4, 0x21, 0x00


	//----- nvinfo : EIATTR_KPARAM_INFO
	.align		4
.L_21:
        /*0058*/ 	.byte	0x04, 0x17
        /*005a*/ 	.short	(.L_23 - .L_22)
.L_22:
        /*005c*/ 	.word	0x00000000
        /*0060*/ 	.short	0x0006
        /*0062*/ 	.short	0x0030
        /*0064*/ 	.byte	0x00, 0xf4, 0x21, 0x00


	//----- nvinfo : EIATTR_KPARAM_INFO
	.align		4
.L_23:
        /*0068*/ 	.byte	0x04, 0x17
        /*006a*/ 	.short	(.L_25 - .L_24)
.L_24:
        /*006c*/ 	.word	0x00000000
        /*0070*/ 	.short	0x0005
        /*0072*/ 	.short	0x0028
        /*0074*/ 	.byte	0x00, 0xf4, 0x21, 0x00


	//----- nvinfo : EIATTR_KPARAM_INFO
	.align		4
.L_25:
        /*0078*/ 	.byte	0x04, 0x17
        /*007a*/ 	.short	(.L_27 - .L_26)
.L_26:
        /*007c*/ 	.word	0x00000000
        /*0080*/ 	.short	0x0004
        /*0082*/ 	.short	0x0020
        /*0084*/ 	.byte	0x00, 0xf4, 0x21, 0x00


	//----- nvinfo : EIATTR_KPARAM_INFO
	.align		4
.L_27:
        /*0088*/ 	.byte	0x04, 0x17
        /*008a*/ 	.short	(.L_29 - .L_28)
.L_28:
        /*008c*/ 	.word	0x00000000
        /*0090*/ 	.short	0x0003
        /*0092*/ 	.short	0x0018
        /*0094*/ 	.byte	0x00, 0xf4, 0x21, 0x00


	//----- nvinfo : EIATTR_KPARAM_INFO
	.align		4
.L_29:
        /*0098*/ 	.byte	0x04, 0x17
        /*009a*/ 	.short	(.L_31 - .L_30)
.L_30:
        /*009c*/ 	.word	0x00000000
        /*00a0*/ 	.short	0x0002
        /*00a2*/ 	.short	0x0010
        /*00a4*/ 	.byte	0x00, 0xf4, 0x21, 0x00


	//----- nvinfo : EIATTR_KPARAM_INFO
	.align		4
.L_31:
        /*00a8*/ 	.byte	0x04, 0x17
        /*00aa*/ 	.short	(.L_33 - .L_32)
.L_32:
        /*00ac*/ 	.word	0x00000000
        /*00b0*/ 	.short	0x0001
        /*00b2*/ 	.short	0x0008
        /*00b4*/ 	.byte	0x00, 0xf4, 0x21, 0x00


	//----- nvinfo : EIATTR_KPARAM_INFO
	.align		4
.L_33:
        /*00b8*/ 	.byte	0x04, 0x17
        /*00ba*/ 	.short	(.L_35 - .L_34)
.L_34:
        /*00bc*/ 	.word	0x00000000
        /*00c0*/ 	.short	0x0000
        /*00c2*/ 	.short	0x0000
        /*00c4*/ 	.byte	0x00, 0xf4, 0x21, 0x00


	//----- nvinfo : EIATTR_SPARSE_MMA_MASK
	.align		4
.L_35:
        /*00c8*/ 	.byte	0x03, 0x50
        /*00ca*/ 	.short	0x0000


	//----- nvinfo : EIATTR_MAXREG_COUNT
	.align		4
        /*00cc*/ 	.byte	0x03, 0x1b
        /*00ce*/ 	.short	0x00ff


	//----- nvinfo : EIATTR_EXIT_INSTR_OFFSETS
	.align		4
        /*00d0*/ 	.byte	0x04, 0x1c
        /*00d2*/ 	.short	(.L_37 - .L_36)


	//   ....[0]....
.L_36:
        /*00d4*/ 	.word	0x000006f0


	//----- nvinfo : EIATTR_REQNTID
	.align		4
.L_37:
        /*00d8*/ 	.byte	0x04, 0x10
        /*00da*/ 	.short	(.L_39 - .L_38)
.L_38:
        /*00dc*/ 	.word	0x00000080
        /*00e0*/ 	.word	0x00000001
        /*00e4*/ 	.word	0x00000001


	//----- nvinfo : EIATTR_CBANK_PARAM_SIZE
	.align		4
.L_39:
        /*00e8*/ 	.byte	0x03, 0x19
        /*00ea*/ 	.short	0x005c


	//----- nvinfo : EIATTR_PARAM_CBANK
	.align		4
        /*00ec*/ 	.byte	0x04, 0x0a
        /*00ee*/ 	.short	(.L_41 - .L_40)
	.align		4
.L_40:
        /*00f0*/ 	.word	index@(.nv.constant0.triton_poi_fused__native_batch_norm_legit_no_training_cat_relu_15)
        /*00f4*/ 	.short	0x0210
        /*00f6*/ 	.short	0x005c


	//----- nvinfo : EIATTR_SW_WAR
	.align		4
.L_41:
        /*00f8*/ 	.byte	0x04, 0x36
        /*00fa*/ 	.short	(.L_43 - .L_42)
.L_42:
        /*00fc*/ 	.word	0x00000008
.L_43:


//--------------------- .nv.callgraph             --------------------------
	.section	.nv.callgraph,"",@"SHT_CUDA_CALLGRAPH"
	.align	4
	.sectionentsize	8
	.align		4
        /*0000*/ 	.word	0x00000000
	.align		4
        /*0004*/ 	.word	0xffffffff
	.align		4
        /*0008*/ 	.word	0x00000000
	.align		4
        /*000c*/ 	.word	0xfffffffe
	.align		4
        /*0010*/ 	.word	0x00000000
	.align		4
        /*0014*/ 	.word	0xfffffffd
	.align		4
        /*0018*/ 	.word	0x00000000
	.align		4
        /*001c*/ 	.word	0xfffffffc


//--------------------- .nv.constant4             --------------------------
	.section	.nv.constant4,"a",@progbits
	.align	8
	.align		8
.nv.constant4:
        /*0000*/ 	.dword	_$_str
	.align		8
        /*0008*/ 	.dword	_$_str_$_2


//--------------------- .text.triton_poi_fused__native_batch_norm_legit_no_training_cat_relu_15 --------------------------
	.section	.text.triton_poi_fused__native_batch_norm_legit_no_training_cat_relu_15,"ax",@progbits
	.align	128
        .global         triton_poi_fused__native_batch_norm_legit_no_training_cat_relu_15
        .type           triton_poi_fused__native_batch_norm_legit_no_training_cat_relu_15,@function
        .size           triton_poi_fused__native_batch_norm_legit_no_training_cat_relu_15,(.L_x_1 - triton_poi_fused__native_batch_norm_legit_no_training_cat_relu_15)
        .other          triton_poi_fused__native_batch_norm_legit_no_training_cat_relu_15,@"STO_CUDA_ENTRY STV_DEFAULT"
triton_poi_fused__native_batch_norm_legit_no_training_cat_relu_15:
.text.triton_poi_fused__native_batch_norm_legit_no_training_cat_relu_15:
[----:B------:R-:W-:Y:S01]  /*0000*/  LDC R1, c[0x0][0x28] ;  /* 0x00000a00ff017b82 */ /* 0x000fe20000000800 */
[----:B------:R-:W1:Y:S01]  /*0010*/  S2R R0, SR_TID.X ;  /* 0x0000000000007919 */ /* 0x000e620000002100 */
[----:B------:R-:W-:-:S06]  /*0020*/  ULDC.64 UR4, c[0x0][0x208] ;  /* 0x0000820000047ab9 */ /* 0x000fcc0000000a00 */
[----:B------:R-:W2:Y:S01]  /*0030*/  LDC.64 R20, c[0x0][0x210] ;  /* 0x00008400ff147b82 */ /* 0x000ea20000000a00 */
[----:B------:R-:W-:Y:S01]  /*0040*/  ULDC.64 UR6, c[0x0][0x218] ;  /* 0x0000860000067ab9 */ /* 0x000fe20000000a00 */
[----:B------:R-:W3:Y:S01]  /*0050*/  S2R R3, SR_CTAID.X ;  /* 0x0000000000037919 */ /* 0x000ee20000002500 */
[----:B------:R-:W-:Y:S01]  /*0060*/  ULDC.64 UR8, c[0x0][0x220] ;  /* 0x0000880000087ab9 */ /* 0x000fe20000000a00 */
[----:B------:R-:W-:-:S04]  /*0070*/  ULDC.64 UR10, c[0x0][0x228] ;  /* 0x00008a00000a7ab9 */ /* 0x000fc80000000a00 */
[----:B------:R-:W4:Y:S08]  /*0080*/  LDC.64 R26, c[0x0][0x238] ;  /* 0x00008e00ff1a7b82 */ /* 0x000f300000000a00 */
[----:B------:R-:W5:Y:S08]  /*0090*/  LDC.64 R14, c[0x0][0x250] ;  /* 0x00009400ff0e7b82 */ /* 0x000f700000000a00 */
[----:B------:R-:W2:Y:S01]  /*00a0*/  LDC.64 R22, c[0x0][0x248] ;  /* 0x00009200ff167b82 */ /* 0x000ea20000000a00 */
[----:B-1----:R-:W-:-:S05]  /*00b0*/  IMAD.SHL.U32 R0, R0, 0x2, RZ ;  /* 0x0000000200007824 */ /* 0x002fca00078e00ff */
[----:B------:R-:W-:-:S05]  /*00c0*/  LOP3.LUT R0, R0, 0xfe, RZ, 0xc0, !PT ;  /* 0x000000fe00007812 */ /* 0x000fca00078ec0ff */
[----:B---3--:R-:W-:Y:S02]  /*00d0*/  IMAD R0, R3, 0x100, R0 ;  /* 0x0000010003007824 */ /* 0x008fe400078e0200 */
[----:B------:R-:W1:Y:S03]  /*00e0*/  LDC.64 R2, c[0x0][0x240] ;  /* 0x00009000ff027b82 */ /* 0x000e660000000a00 */
[----:B------:R-:W-:-:S04]  /*00f0*/  SHF.R.S32.HI R5, RZ, 0x1f, R0 ;  /* 0x0000001fff057819 */ /* 0x000fc80000011400 */
[CC--:B------:R-:W-:Y:S02]  /*0100*/  LEA.HI R4, R5.reuse, R0.reuse, RZ, 0x6 ;  /* 0x0000000005047211 */ /* 0x0c0fe400078f30ff */
[----:B------:R-:W-:Y:S02]  /*0110*/  LEA.HI R6, R5, R0, RZ, 0xe ;  /* 0x0000000005067211 */ /* 0x000fe400078f70ff */
[--C-:B------:R-:W-:Y:S02]  /*0120*/  SHF.R.S32.HI R12, RZ, 0x6, R4.reuse ;  /* 0x00000006ff0c7819 */ /* 0x100fe40000011404 */
[----:B------:R-:W-:Y:S02]  /*0130*/  SHF.R.S32.HI R7, RZ, 0x1f, R4 ;  /* 0x0000001fff077819 */ /* 0x000fe40000011404 */
[----:B------:R-:W-:Y:S02]  /*0140*/  LOP3.LUT R5, R4, 0xffffffc0, RZ, 0xc0, !PT ;  /* 0xffffffc004057812 */ /* 0x000fe400078ec0ff */
[----:B------:R-:W-:-:S02]  /*0150*/  LEA.HI R7, R7, R12, RZ, 0x8 ;  /* 0x0000000c07077211 */ /* 0x000fc400078f40ff */
[----:B------:R-:W-:Y:S01]  /*0160*/  SHF.R.S32.HI R4, RZ, 0xe, R6 ;  /* 0x0000000eff047819 */ /* 0x000fe20000011406 */
[----:B------:R-:W-:Y:S01]  /*0170*/  IMAD.IADD R5, R0, 0x1, -R5 ;  /* 0x0000000100057824 */ /* 0x000fe200078e0a05 */
[----:B------:R-:W-:-:S05]  /*0180*/  LOP3.LUT R7, R7, 0xffffff00, RZ, 0xc0, !PT ;  /* 0xffffff0007077812 */ /* 0x000fca00078ec0ff */
[----:B------:R-:W-:Y:S01]  /*0190*/  IMAD.IADD R12, R12, 0x1, -R7 ;  /* 0x000000010c0c7824 */ /* 0x000fe200078e0a07 */
[----:B------:R-:W-:Y:S01]  /*01a0*/  LOP3.LUT R7, R6, 0xffffc000, RZ, 0xc0, !PT ;  /* 0xffffc00006077812 */ /* 0x000fe200078ec0ff */
[----:B------:R-:W-:Y:S02]  /*01b0*/  IMAD R6, R4, 0x800, R5 ;  /* 0x0000080004067824 */ /* 0x000fe400078e0205 */
[----:B-1----:R-:W-:-:S03]  /*01c0*/  IMAD.WIDE R2, R12, 0x4, R2 ;  /* 0x000000040c027825 */ /* 0x002fc600078e0202 */
[----:B------:R-:W-:Y:S01]  /*01d0*/  SHF.R.S32.HI R8, RZ, 0x1f, R6 ;  /* 0x0000001fff087819 */ /* 0x000fe20000011406 */
[----:B------:R-:W-:Y:S01]  /*01e0*/  IMAD.SHL.U32 R5, R12, 0x40, RZ ;  /* 0x000000400c057824 */ /* 0x000fe200078e00ff */
[----:B------:R1:W3:Y:S01]  /*01f0*/  LDG.E.EL R13, desc[UR4][R2.64] ;  /* 0x00000004020d7981 */ /* 0x0002e2000c2e1900 */
[----:B------:R-:W-:-:S03]  /*0200*/  IMAD.IADD R7, R0, 0x1, -R7 ;  /* 0x0000000100077824 */ /* 0x000fc600078e0a07 */
[----:B------:R-:W-:Y:S01]  /*0210*/  IADD3 R6, P0, R5, R6, RZ ;  /* 0x0000000605067210 */ /* 0x000fe20007f1e0ff */
[----:B------:R-:W-:Y:S01]  /*0220*/  IMAD R7, R4, 0x2000, R7 ;  /* 0x0000200004077824 */ /* 0x000fe200078e0207 */
[----:B------:R-:W-:Y:S02]  /*0230*/  LOP3.LUT R4, R12, 0xffffffe0, RZ, 0xc0, !PT ;  /* 0xffffffe00c047812 */ /* 0x000fe400078ec0ff */
[----:B------:R-:W-:Y:S01]  /*0240*/  LEA.HI.X.SX32 R5, R5, R8, 0x1, P0 ;  /* 0x0000000805057211 */ /* 0x000fe200000f0eff */
[----:B------:R-:W-:-:S03]  /*0250*/  IMAD.SHL.U32 R24, R6, 0x4, RZ ;  /* 0x0000000406187824 */ /* 0x000fc600078e00ff */
[----:B------:R-:W-:Y:S02]  /*0260*/  SHF.L.U64.HI R8, R6, 0x2, R5 ;  /* 0x0000000206087819 */ /* 0x000fe40000010205 */
[----:B------:R-:W-:Y:S02]  /*0270*/  IADD3 R10, P3, R24, UR6, RZ ;  /* 0x00000006180a7c10 */ /* 0x000fe4000ff7e0ff */
[----:B------:R-:W-:Y:S02]  /*0280*/  IADD3 R18, P4, R24, UR8, RZ ;  /* 0x0000000818127c10 */ /* 0x000fe4000ff9e0ff */
[C---:B------:R-:W-:Y:S02]  /*0290*/  ISETP.NE.AND P1, PT, R4.reuse, 0xc0, PT ;  /* 0x000000c00400780c */ /* 0x040fe40003f25270 */
[----:B------:R-:W-:Y:S01]  /*02a0*/  IADD3.X R11, R8, UR7, RZ, P3, !PT ;  /* 0x00000007080b7c10 */ /* 0x000fe20009ffe4ff */
[----:B------:R-:W-:Y:S01]  /*02b0*/  ULDC.64 UR6, c[0x0][0x230] ;  /* 0x00008c0000067ab9 */ /* 0x000fe20000000a00 */
[----:B------:R-:W-:-:S02]  /*02c0*/  ISETP.NE.AND P0, PT, R4, 0x80, PT ;  /* 0x000000800400780c */ /* 0x000fc40003f05270 */
[----:B------:R-:W-:Y:S02]  /*02d0*/  ISETP.GT.AND P3, PT, R12, 0xdf, PT ;  /* 0x000000df0c00780c */ /* 0x000fe40003f64270 */
[----:B------:R-:W-:Y:S02]  /*02e0*/  IADD3 R16, P5, R24, UR10, RZ ;  /* 0x0000000a18107c10 */ /* 0x000fe4000ffbe0ff */
[----:B------:R-:W-:Y:S02]  /*02f0*/  IADD3.X R19, R8, UR9, RZ, P4, !PT ;  /* 0x0000000908137c10 */ /* 0x000fe4000a7fe4ff */
[----:B------:R-:W-:Y:S02]  /*0300*/  IADD3 R24, P4, R24, UR6, RZ ;  /* 0x0000000618187c10 */ /* 0x000fe4000ff9e0ff */
[----:B------:R-:W-:Y:S01]  /*0310*/  ISETP.NE.AND P2, PT, R4, 0xa0, PT ;  /* 0x000000a00400780c */ /* 0x000fe20003f45270 */
[----:B--2---:R-:W-:Y:S01]  /*0320*/  IMAD.WIDE R20, R7, 0x4, R20 ;  /* 0x0000000407147825 */ /* 0x004fe200078e0214 */
[----:B------:R-:W-:-:S02]  /*0330*/  IADD3.X R17, R8, UR11, RZ, P5, !PT ;  /* 0x0000000b08117c10 */ /* 0x000fc4000affe4ff */
[----:B------:R-:W-:Y:S02]  /*0340*/  CS2R R4, SRZ ;  /* 0x0000000000047805 */ /* 0x000fe4000001ff00 */
[----:B------:R-:W-:Y:S02]  /*0350*/  IADD3.X R25, R8, UR7, RZ, P4, !PT ;  /* 0x0000000708197c10 */ /* 0x000fe4000a7fe4ff */
[----:B------:R-:W-:Y:S02]  /*0360*/  CS2R R6, SRZ ;  /* 0x0000000000067805 */ /* 0x000fe4000001ff00 */
[----:B------:R-:W-:Y:S02]  /*0370*/  CS2R R8, SRZ ;  /* 0x0000000000087805 */ /* 0x000fe4000001ff00 */
[C---:B------:R-:W-:Y:S02]  /*0380*/  ISETP.GE.AND P5, PT, R12.reuse, 0x80, PT ;  /* 0x000000800c00780c */ /* 0x040fe40003fa6270 */
[----:B-1----:R-:W-:Y:S01]  /*0390*/  CS2R R2, SRZ ;  /* 0x0000000000027805 */ /* 0x002fe2000001ff00 */
[----:B------:R-:W2:Y:S04]  /*03a0*/  @!P1 LDG.E.64 R4, desc[UR4][R16.64+-0xc000] ;  /* 0xff40000410049981 */ /* 0x000ea8000c1e1b00 */
[----:B------:R1:W2:Y:S04]  /*03b0*/  @!P0 LDG.E.64 R6, desc[UR4][R10.64+-0x8000] ;  /* 0xff8000040a068981 */ /* 0x0002a8000c1e1b00 */
[----:B------:R3:W2:Y:S04]  /*03c0*/  @P3 LDG.E.64 R8, desc[UR4][R24.64+-0xe000] ;  /* 0xff20000418083981 */ /* 0x0006a8000c1e1b00 */
[----:B------:R3:W2:Y:S01]  /*03d0*/  @!P2 LDG.E.64 R2, desc[UR4][R18.64+-0xa000] ;  /* 0xff6000041202a981 */ /* 0x0006a2000c1e1b00 */
[----:B-1----:R-:W-:Y:S01]  /*03e0*/  CS2R R10, SRZ ;  /* 0x00000000000a7805 */ /* 0x002fe2000001ff00 */
[----:B----4-:R-:W-:-:S05]  /*03f0*/  IMAD.WIDE R16, R12, 0x4, R26 ;  /* 0x000000040c107825 */ /* 0x010fca00078e021a */
[----:B------:R-:W4:Y:S01]  /*0400*/  @!P5 LDG.E.64 R10, desc[UR4][R20.64] ;  /* 0x00000004140ad981 */ /* 0x000f22000c1e1b00 */
[----:B-----5:R-:W-:-:S03]  /*0410*/  IMAD.WIDE R14, R12, 0x4, R14 ;  /* 0x000000040c0e7825 */ /* 0x020fc600078e020e */
[----:B------:R-:W5:Y:S01]  /*0420*/  LDG.E.EL R16, desc[UR4][R16.64] ;  /* 0x0000000410107981 */ /* 0x000f62000c2e1900 */
[----:B0-----:R-:W-:-:S03]  /*0430*/  IMAD.WIDE R22, R12, 0x4, R22 ;  /* 0x000000040c167825 */ /* 0x001fc600078e0216 */
[----:B------:R0:W5:Y:S04]  /*0440*/  LDG.E.EL R15, desc[UR4][R14.64] ;  /* 0x000000040e0f7981 */ /* 0x000168000c2e1900 */
[----:B------:R-:W5:Y:S01]  /*0450*/  LDG.E.EL R12, desc[UR4][R22.64] ;  /* 0x00000004160c7981 */ /* 0x000f62000c2e1900 */
[----:B---3--:R-:W-:-:S04]  /*0460*/  FADD R24, R13, 9.9999997473787516356e-06 ;  /* 0x3727c5ac0d187421 */ /* 0x008fc80000000000 */
[----:B------:R-:W1:Y:S02]  /*0470*/  MUFU.SQRT R19, R24 ;  /* 0x0000001800137308 */ /* 0x000e640000002000 */
[C---:B-1----:R-:W-:Y:S02]  /*0480*/  FSETP.GT.AND P4, PT, R19.reuse, 8.50705917302346158658e+37, PT ;  /* 0x7e8000001300780b */ /* 0x042fe40003f84000 */
[----:B------:R-:W-:-:S11]  /*0490*/  FSETP.GEU.AND P6, PT, R19, 1.175494350822287508e-38, PT ;  /* 0x008000001300780b */ /* 0x000fd60003fce000 */
[----:B------:R-:W-:-:S04]  /*04a0*/  @P4 FMUL R19, R19, 0.25 ;  /* 0x3e80000013134820 */ /* 0x000fc80000400000 */
[----:B------:R-:W-:Y:S01]  /*04b0*/  @!P6 FMUL R19, R19, 16777216 ;  /* 0x4b8000001313e820 */ /* 0x000fe20000400000 */
[----:B--2---:R-:W-:-:S05]  /*04c0*/  SEL R13, R4, RZ, !P1 ;  /* 0x000000ff040d7207 */ /* 0x004fca0004800000 */
[----:B------:R-:W1:Y:S01]  /*04d0*/  MUFU.RCP R19, R19 ;  /* 0x0000001300137308 */ /* 0x000e620000001000 */
[----:B------:R-:W-:Y:S02]  /*04e0*/  SEL R18, R5, RZ, !P1 ;  /* 0x000000ff05127207 */ /* 0x000fe40004800000 */
[----:B------:R-:W-:Y:S01]  /*04f0*/  @P1 SEL R13, R8, RZ, P3 ;  /* 0x000000ff080d1207 */ /* 0x000fe20001800000 */
[----:B------:R-:W-:Y:S01]  /*0500*/  IMAD.MOV.U32 R8, RZ, RZ, 0x3e800000 ;  /* 0x3e800000ff087424 */ /* 0x000fe200078e00ff */
[----:B------:R-:W-:Y:S02]  /*0510*/  @P1 SEL R18, R9, RZ, P3 ;  /* 0x000000ff09121207 */ /* 0x000fe40001800000 */
[----:B------:R-:W-:Y:S02]  /*0520*/  SEL R2, R2, RZ, !P2 ;  /* 0x000000ff02027207 */ /* 0x000fe40005000000 */
[----:B------:R-:W-:Y:S02]  /*0530*/  SEL R3, R3, RZ, !P2 ;  /* 0x000000ff03037207 */ /* 0x000fe40005000000 */
[----:B------:R-:W-:-:S02]  /*0540*/  SEL R4, R6, RZ, !P0 ;  /* 0x000000ff06047207 */ /* 0x000fc40004000000 */
[----:B------:R-:W-:Y:S02]  /*0550*/  FSEL R8, R8, 1, P4 ;  /* 0x3f80000008087808 */ /* 0x000fe40002000000 */
[----:B------:R-:W-:Y:S02]  /*0560*/  SEL R5, R7, RZ, !P0 ;  /* 0x000000ff07057207 */ /* 0x000fe40004000000 */
[----:B------:R-:W-:Y:S01]  /*0570*/  @P0 SEL R4, R2, R13, !P2 ;  /* 0x0000000d02040207 */ /* 0x000fe20005000000 */
[----:B------:R-:W2:Y:S01]  /*0580*/  LDC.64 R6, c[0x0][0x258] ;  /* 0x00009600ff067b82 */ /* 0x000ea20000000a00 */
[----:B----4-:R-:W-:Y:S02]  /*0590*/  SEL R9, R10, RZ, !P5 ;  /* 0x000000ff0a097207 */ /* 0x010fe40006800000 */
[----:B------:R-:W-:Y:S02]  /*05a0*/  @P0 SEL R5, R3, R18, !P2 ;  /* 0x0000001203050207 */ /* 0x000fe40005000000 */
[----:B0-----:R-:W-:Y:S01]  /*05b0*/  SEL R14, R11, RZ, !P5 ;  /* 0x000000ff0b0e7207 */ /* 0x001fe20006800000 */
[----:B------:R-:W-:Y:S01]  /*05c0*/  @!P6 FMUL R8, R8, 16777216 ;  /* 0x4b8000000808e820 */ /* 0x000fe20000400000 */
[----:B------:R-:W-:Y:S01]  /*05d0*/  SEL R4, R9, R4, !P5 ;  /* 0x0000000409047207 */ /* 0x000fe20006800000 */
[----:B------:R-:W0:Y:S01]  /*05e0*/  LDC.64 R2, c[0x0][0x260] ;  /* 0x00009800ff027b82 */ /* 0x000e220000000a00 */
[----:B------:R-:W-:Y:S01]  /*05f0*/  SEL R5, R14, R5, !P5 ;  /* 0x000000050e057207 */ /* 0x000fe20006800000 */
[----:B-1----:R-:W-:-:S02]  /*0600*/  FMUL R19, R19, R8 ;  /* 0x0000000813137220 */ /* 0x002fc40000400000 */
[C---:B-----5:R-:W-:Y:S02]  /*0610*/  FADD R8, -R16.reuse, R4 ;  /* 0x0000000410087221 */ /* 0x060fe40000000100 */
[----:B------:R-:W-:Y:S02]  /*0620*/  FADD R16, -R16, R5 ;  /* 0x0000000510107221 */ /* 0x000fe40000000100 */
[-C--:B------:R-:W-:Y:S02]  /*0630*/  FMUL R8, R8, R19.reuse ;  /* 0x0000001308087220 */ /* 0x080fe40000400000 */
[----:B------:R-:W-:Y:S02]  /*0640*/  FMUL R16, R16, R19 ;  /* 0x0000001310107220 */ /* 0x000fe40000400000 */
[C-C-:B------:R-:W-:Y:S02]  /*0650*/  FFMA R8, R12.reuse, R8, R15.reuse ;  /* 0x000000080c087223 */ /* 0x140fe4000000000f */
[----:B------:R-:W-:-:S03]  /*0660*/  FFMA R16, R12, R16, R15 ;  /* 0x000000100c107223 */ /* 0x000fc6000000000f */
[----:B------:R-:W-:Y:S02]  /*0670*/  FSETP.GEU.AND P0, PT, R8, RZ, PT ;  /* 0x000000ff0800720b */ /* 0x000fe40003f0e000 */
[----:B------:R-:W-:Y:S01]  /*0680*/  FSETP.GEU.AND P1, PT, R16, RZ, PT ;  /* 0x000000ff1000720b */ /* 0x000fe20003f2e000 */
[----:B--2---:R-:W-:Y:S01]  /*0690*/  IMAD.WIDE R6, R0, 0x4, R6 ;  /* 0x0000000400067825 */ /* 0x004fe200078e0206 */
[----:B------:R-:W-:Y:S02]  /*06a0*/  FSEL R8, R8, RZ, P0 ;  /* 0x000000ff08087208 */ /* 0x000fe40000000000 */
[----:B------:R-:W-:Y:S01]  /*06b0*/  FSEL R9, R16, RZ, P1 ;  /* 0x000000ff10097208 */ /* 0x000fe20000800000 */
[----:B0-----:R-:W-:Y:S01]  /*06c0*/  IMAD.WIDE R2, R0, 0x4, R2 ;  /* 0x0000000400027825 */ /* 0x001fe200078e0202 */
[----:B------:R-:W-:Y:S04]  /*06d0*/  STG.E.64 desc[UR4][R6.64], R4 ;  /* 0x0000000406007986 */ /* 0x000fe8000c101b04 */
[----:B------:R-:W-:Y:S01]  /*06e0*/  STG.E.64 desc[UR4][R2.64], R8 ;  /* 0x0000000802007986 */ /* 0x000fe2000c101b04 */
[----:B------:R-:W-:Y:S05]  /*06f0*/  EXIT ;  /* 0x000000000000794d */ /* 0x000fea0003800000 */
.L_x_0:
[----:B------:R-:W-:-:S00]  /*0700*/  BRA `(.L_x_0) ;  /* 0xfffffffc00fc7947 */ /* 0x000fc0000383ffff */
[----:B------:R-:W-:-:S00]  /*0710*/  NOP ;  /* 0x0000000000007918 */ /* 0x000fc00000000000 */
        /* <DEDUP_REMOVED lines=14> */
.L_x_1:


//--------------------- .nv.global.init           --------------------------
	.section	.nv.global.init,"aw",@progbits
.nv.global.init:
	.type		_$_str,@object
	.size		_$_str,(_$_str_$_2 - _$_str)
_$_str:
        /*0000*/ 	.byte	0x5f, 0x5f, 0x43, 0x55, 0x44, 0x41, 0x5f, 0x46, 0x54, 0x5a, 0x00
	.type		_$_str_$_2,@object
	.size		_$_str_$_2,(.L_1 - _$_str_$_2)
_$_str_$_2:
        /*000b*/ 	.byte	0x5f, 0x5f, 0x43, 0x55, 0x44, 0x41, 0x5f, 0x50, 0x52, 0x45, 0x43, 0x5f, 0x53, 0x51, 0x52, 0x54
        /*001b*/ 	.byte	0x00
.L_1:


//--------------------- .nv.constant0.triton_poi_fused__native_batch_norm_legit_no_training_cat_relu_15 --------------------------
	.section	.nv.constant0.triton_poi_fused__native_batch_norm_legit_no_training_cat_relu_15,"a",@progbits
	.sectionflags	@""
	.align	4
.nv.constant0.triton_poi_fused__native_batch_norm_legit_no_training_cat_relu_15:
	.zero		620
